	.headerflags	@"EF_CUDA_TEXMODE_UNIFIED EF_CUDA_64BIT_ADDRESS EF_CUDA_ACCELERATORS EF_CUDA_SM90 EF_CUDA_VIRTUAL_SM(EF_CUDA_SM90)"
	.elftype	@"ET_EXEC"


//--------------------- .nv.info                  --------------------------
	.section	.nv.info,"",@"SHT_CUDA_INFO"
	.align	4


	//----- nvinfo : EIATTR_REGCOUNT
	.align		4
        /*0000*/ 	.byte	0x04, 0x2f
        /*0002*/ 	.short	(.L_3 - .L_2)
	.align		4
.L_2:
        /*0004*/ 	.word	index@(triton_poi_fused__native_batch_norm_legit_no_training_leaky_relu_5)
        /*0008*/ 	.word	0x0000001c


	//----- nvinfo : EIATTR_MIN_STACK_SIZE
	.align		4
.L_3:
        /*000c*/ 	.byte	0x04, 0x12
        /*000e*/ 	.short	(.L_5 - .L_4)
	.align		4
.L_4:
        /*0010*/ 	.word	index@(triton_poi_fused__native_batch_norm_legit_no_training_leaky_relu_5)
        /*0014*/ 	.word	0x00000000


	//----- nvinfo : EIATTR_FRAME_SIZE
	.align		4
.L_5:
        /*0018*/ 	.byte	0x04, 0x11
        /*001a*/ 	.short	(.L_7 - .L_6)
	.align		4
.L_6:
        /*001c*/ 	.word	index@(triton_poi_fused__native_batch_norm_legit_no_training_leaky_relu_5)
        /*0020*/ 	.word	0x00000000


	//----- nvinfo : EIATTR_MIN_STACK_SIZE
	.align		4
.L_7:
        /*0024*/ 	.byte	0x04, 0x12
        /*0026*/ 	.short	(.L_9 - .L_8)
	.align		4
.L_8:
        /*0028*/ 	.word	index@(triton_poi_fused__native_batch_norm_legit_no_training_leaky_relu_5)
        /*002c*/ 	.word	0x00000000
.L_9:


//--------------------- .nv.info.triton_poi_fused__native_batch_norm_legit_no_training_leaky_relu_5 --------------------------
	.section	.nv.info.triton_poi_fused__native_batch_norm_legit_no_training_leaky_relu_5,"",@"SHT_CUDA_INFO"
	.sectionflags	@""
	.align	4


	//----- nvinfo : EIATTR_CUDA_API_VERSION
	.align		4
        /*0000*/ 	.byte	0x04, 0x37
        /*0002*/ 	.short	(.L_11 - .L_10)
.L_10:
        /*0004*/ 	.word	0x0000007c


	//----- nvinfo : EIATTR_KPARAM_INFO
	.align		4
.L_11:
        /*0008*/ 	.byte	0x04, 0x17
        /*000a*/ 	.short	(.L_13 - .L_12)
.L_12:
        /*000c*/ 	.word	0x00000000
        /*0010*/ 	.short	0x0006
        /*0012*/ 	.short	0x0030
        /*0014*/ 	.byte	0x00, 0xf0, 0x11, 0x00


	//----- nvinfo : EIATTR_KPARAM_INFO
	.align		4
.L_13:
        /*0018*/ 	.byte	0x04, 0x17
        /*001a*/ 	.short	(.L_15 - .L_14)
.L_14:
        /*001c*/ 	.word	0x00000000
        /*0020*/ 	.short	0x0005
        /*0022*/ 	.short	0x0028
        /*0024*/ 	.byte	0x00, 0xf4, 0x21, 0x00


	//----- nvinfo : EIATTR_KPARAM_INFO
	.align		4
.L_15:
        /*0028*/ 	.byte	0x04, 0x17
        /*002a*/ 	.short	(.L_17 - .L_16)
.L_16:
        /*002c*/ 	.word	0x00000000
        /*0030*/ 	.short	0x0004
        /*0032*/ 	.short	0x0020
        /*0034*/ 	.byte	0x00, 0xf4, 0x21, 0x00


	//----- nvinfo : EIATTR_KPARAM_INFO
	.align		4
.L_17:
        /*0038*/ 	.byte	0x04, 0x17
        /*003a*/ 	.short	(.L_19 - .L_18)
.L_18:
        /*003c*/ 	.word	0x00000000
        /*0040*/ 	.short	0x0003
        /*0042*/ 	.short	0x0018
        /*0044*/ 	.byte	0x00, 0xf4, 0x21, 0x00


	//----- nvinfo : EIATTR_KPARAM_INFO
	.align		4
.L_19:
        /*0048*/ 	.byte	0x04, 0x17
        /*004a*/ 	.short	(.L_21 - .L_20)
.L_20:
        /*004c*/ 	.word	0x00000000
        /*0050*/ 	.short	0x0002
        /*0052*/ 	.short	0x0010
        /*0054*/ 	.byte	0x00, 0xf4, 0x21, 0x00


	//----- nvinfo : EIATTR_KPARAM_INFO
	.align		4
.L_21:
        /*0058*/ 	.byte	0x04, 0x17
        /*005a*/ 	.short	(.L_23 - .L_22)
.L_22:
        /*005c*/ 	.word	0x00000000
        /*0060*/ 	.short	0x0001
        /*0062*/ 	.short	0x0008
        /*0064*/ 	.byte	0x00, 0xf4, 0x21, 0x00


	//----- nvinfo : EIATTR_KPARAM_INFO
	.align		4
.L_23:
        /*0068*/ 	.byte	0x04, 0x17
        /*006a*/ 	.short	(.L_25 - .L_24)
.L_24:
        /*006c*/ 	.word	0x00000000
        /*0070*/ 	.short	0x0000
        /*0072*/ 	.short	0x0000
        /*0074*/ 	.byte	0x00, 0xf4, 0x21, 0x00


	//----- nvinfo : EIATTR_SPARSE_MMA_MASK
	.align		4
.L_25:
        /*0078*/ 	.byte	0x03, 0x50
        /*007a*/ 	.short	0x0000


	//----- nvinfo : EIATTR_MAXREG_COUNT
	.align		4
        /*007c*/ 	.byte	0x03, 0x1b
        /*007e*/ 	.short	0x00ff


	//----- nvinfo : EIATTR_EXIT_INSTR_OFFSETS
	.align		4
        /*0080*/ 	.byte	0x04, 0x1c
        /*0082*/ 	.short	(.L_27 - .L_26)


	//   ....[0]....
.L_26:
        /*0084*/ 	.word	0x00000550


	//   ....[1]....
        /*0088*/ 	.word	0x00000570


	//----- nvinfo : EIATTR_REQNTID
	.align		4
.L_27:
        /*008c*/ 	.byte	0x04, 0x10
        /*008e*/ 	.short	(.L_29 - .L_28)
.L_28:
        /*0090*/ 	.word	0x00000080
        /*0094*/ 	.word	0x00000001
        /*0098*/ 	.word	0x00000001


	//----- nvinfo : EIATTR_CBANK_PARAM_SIZE
	.align		4
.L_29:
        /*009c*/ 	.byte	0x03, 0x19
        /*009e*/ 	.short	0x0034


	//----- nvinfo : EIATTR_PARAM_CBANK
	.align		4
        /*00a0*/ 	.byte	0x04, 0x0a
        /*00a2*/ 	.short	(.L_31 - .L_30)
	.align		4
.L_30:
        /*00a4*/ 	.word	index@(.nv.constant0.triton_poi_fused__native_batch_norm_legit_no_training_leaky_relu_5)
        /*00a8*/ 	.short	0x0210
        /*00aa*/ 	.short	0x0034


	//----- nvinfo : EIATTR_SW_WAR
	.align		4
.L_31:
        /*00ac*/ 	.byte	0x04, 0x36
        /*00ae*/ 	.short	(.L_33 - .L_32)
.L_32:
        /*00b0*/ 	.word	0x00000008
.L_33:


//--------------------- .nv.callgraph             --------------------------
	.section	.nv.callgraph,"",@"SHT_CUDA_CALLGRAPH"
	.align	4
	.sectionentsize	8
	.align		4
        /*0000*/ 	.word	0x00000000
	.align		4
        /*0004*/ 	.word	0xffffffff
	.align		4
        /*0008*/ 	.word	0x00000000
	.align		4
        /*000c*/ 	.word	0xfffffffe
	.align		4
        /*0010*/ 	.word	0x00000000
	.align		4
        /*0014*/ 	.word	0xfffffffd
	.align		4
        /*0018*/ 	.word	0x00000000
	.align		4
        /*001c*/ 	.word	0xfffffffc


//--------------------- .nv.constant4             --------------------------
	.section	.nv.constant4,"a",@progbits
	.align	8
	.align		8
.nv.constant4:
        /*0000*/ 	.dword	_$_str
	.align		8
        /*0008*/ 	.dword	_$_str_$_2


//--------------------- .text.triton_poi_fused__native_batch_norm_legit_no_training_leaky_relu_5 --------------------------
	.section	.text.triton_poi_fused__native_batch_norm_legit_no_training_leaky_relu_5,"ax",@progbits
	.align	128
        .global         triton_poi_fused__native_batch_norm_legit_no_training_leaky_relu_5
        .type           triton_poi_fused__native_batch_norm_legit_no_training_leaky_relu_5,@function
        .size           triton_poi_fused__native_batch_norm_legit_no_training_leaky_relu_5,(.L_x_1 - triton_poi_fused__native_batch_norm_legit_no_training_leaky_relu_5)
        .other          triton_poi_fused__native_batch_norm_legit_no_training_leaky_relu_5,@"STO_CUDA_ENTRY STV_DEFAULT"
triton_poi_fused__native_batch_norm_legit_no_training_leaky_relu_5:
.text.triton_poi_fused__native_batch_norm_legit_no_training_leaky_relu_5:
[----:B------:R-:W0:Y:S01]  /*0000*/  LDC R1, c[0x0][0x28] ;  /* 0x00000a00ff017b82 */ /* 0x000e220000000800 */
[----:B------:R-:W1:Y:S01]  /*0010*/  S2R R0, SR_TID.X ;  /* 0x0000000000007919 */ /* 0x000e620000002100 */
[----:B------:R-:W-:Y:S01]  /*0020*/  CS2R R12, SRZ ;  /* 0x00000000000c7805 */ /* 0x000fe2000001ff00 */
[----:B------:R-:W-:-:S05]  /*0030*/  ULDC.64 UR4, c[0x0][0x208] ;  /* 0x0000820000047ab9 */ /* 0x000fca0000000a00 */
[----:B------:R-:W2:Y:S01]  /*0040*/  LDC.64 R22, c[0x0][0x220] ;  /* 0x00008800ff167b82 */ /* 0x000ea20000000a00 */
[----:B------:R-:W3:Y:S07]  /*0050*/  S2R R3, SR_CTAID.X ;  /* 0x0000000000037919 */ /* 0x000eee0000002500 */
[----:B------:R-:W4:Y:S08]  /*0060*/  LDC.64 R24, c[0x0][0x218] ;  /* 0x00008600ff187b82 */ /* 0x000f300000000a00 */
[----:B------:R-:W5:Y:S08]  /*0070*/  LDC.64 R8, c[0x0][0x230] ;  /* 0x00008c00ff087b82 */ /* 0x000f700000000a00 */
[----:B------:R-:W2:Y:S01]  /*0080*/  LDC.64 R10, c[0x0][0x238] ;  /* 0x00008e00ff0a7b82 */ /* 0x000ea20000000a00 */
[----:B-1----:R-:W-:-:S04]  /*0090*/  SHF.L.U32 R0, R0, 0x1, RZ ;  /* 0x0000000100007819 */ /* 0x002fc800000006ff */
[----:B------:R-:W-:-:S04]  /*00a0*/  LOP3.LUT R0, R0, 0xfe, RZ, 0xc0, !PT ;  /* 0x000000fe00007812 */ /* 0x000fc800078ec0ff */
[----:B---3--:R-:W-:Y:S02]  /*00b0*/  LEA R0, R3, R0, 0x8 ;  /* 0x0000000003007211 */ /* 0x008fe400078e40ff */
[----:B------:R-:W1:Y:S02]  /*00c0*/  LDC.64 R2, c[0x0][0x228] ;  /* 0x00008a00ff027b82 */ /* 0x000e640000000a00 */
[----:B------:R-:W-:Y:S01]  /*00d0*/  IADD3 R4, R0, 0x1, RZ ;  /* 0x0000000100047810 */ /* 0x000fe20007ffe0ff */
[C---:B------:R-:W-:Y:S01]  /*00e0*/  IMAD.HI R5, R0.reuse, 0x51eb851f, RZ ;  /* 0x51eb851f00057827 */ /* 0x040fe200078e02ff */
[----:B------:R-:W-:-:S03]  /*00f0*/  ISETP.GE.AND P0, PT, R0, 0xc800, PT ;  /* 0x0000c8000000780c */ /* 0x000fc60003f06270 */
[----:B------:R-:W-:Y:S01]  /*0100*/  IMAD.HI R4, R4, 0x51eb851f, RZ ;  /* 0x51eb851f04047827 */ /* 0x000fe200078e02ff */
[----:B------:R-:W-:-:S04]  /*0110*/  SHF.R.U32.HI R6, RZ, 0x1f, R5 ;  /* 0x0000001fff067819 */ /* 0x000fc80000011605 */
[----:B------:R-:W-:Y:S02]  /*0120*/  LEA.HI.SX32 R6, R5, R6, 0x1d ;  /* 0x0000000605067211 */ /* 0x000fe400078feaff */
[----:B------:R-:W-:Y:S02]  /*0130*/  SHF.R.U32.HI R5, RZ, 0x1f, R4 ;  /* 0x0000001fff057819 */ /* 0x000fe40000011604 */
[----:B------:R-:W-:Y:S02]  /*0140*/  SHF.R.S32.HI R7, RZ, 0x1f, R6 ;  /* 0x0000001fff077819 */ /* 0x000fe40000011406 */
[----:B------:R-:W-:Y:S02]  /*0150*/  LEA.HI.SX32 R15, R4, R5, 0x1d ;  /* 0x00000005040f7211 */ /* 0x000fe400078feaff */
[----:B------:R-:W-:Y:S02]  /*0160*/  LEA.HI R7, R7, R6, RZ, 0x9 ;  /* 0x0000000607077211 */ /* 0x000fe400078f48ff */
[----:B------:R-:W-:-:S02]  /*0170*/  SHF.R.S32.HI R4, RZ, 0x1f, R15 ;  /* 0x0000001fff047819 */ /* 0x000fc4000001140f */
[----:B------:R-:W-:Y:S02]  /*0180*/  LOP3.LUT R7, R7, 0xfffffe00, RZ, 0xc0, !PT ;  /* 0xfffffe0007077812 */ /* 0x000fe400078ec0ff */
[----:B------:R-:W-:Y:S02]  /*0190*/  LEA.HI R4, R4, R15, RZ, 0x9 ;  /* 0x0000000f04047211 */ /* 0x000fe400078f48ff */
[----:B------:R-:W-:Y:S02]  /*01a0*/  IADD3 R7, R6, -R7, RZ ;  /* 0x8000000706077210 */ /* 0x000fe40007ffe0ff */
[----:B------:R-:W-:-:S03]  /*01b0*/  LOP3.LUT R6, R4, 0xfffffe00, RZ, 0xc0, !PT ;  /* 0xfffffe0004067812 */ /* 0x000fc600078ec0ff */
[----:B-1----:R-:W-:Y:S01]  /*01c0*/  IMAD.WIDE R4, R7, 0x4, R2 ;  /* 0x0000000407047825 */ /* 0x002fe200078e0202 */
[----:B------:R-:W-:-:S04]  /*01d0*/  IADD3 R15, R15, -R6, RZ ;  /* 0x800000060f0f7210 */ /* 0x000fc80007ffe0ff */
[----:B------:R-:W3:Y:S01]  /*01e0*/  @!P0 LDG.E.EL R12, desc[UR4][R4.64] ;  /* 0x00000004040c8981 */ /* 0x000ee2000c2e1900 */
[----:B------:R-:W-:-:S05]  /*01f0*/  IMAD.WIDE R20, R15, 0x4, R2 ;  /* 0x000000040f147825 */ /* 0x000fca00078e0202 */
[----:B------:R4:W3:Y:S01]  /*0200*/  @!P0 LDG.E.EL R13, desc[UR4][R20.64] ;  /* 0x00000004140d8981 */ /* 0x0008e2000c2e1900 */
[----:B------:R-:W-:Y:S01]  /*0210*/  HFMA2.MMA R14, -RZ, RZ, 0, 0 ;  /* 0x00000000ff0e7435 */ /* 0x000fe200000001ff */
[----:B------:R-:W-:Y:S02]  /*0220*/  CS2R R16, SRZ ;  /* 0x0000000000107805 */ /* 0x000fe4000001ff00 */
[----:B------:R-:W-:Y:S01]  /*0230*/  CS2R R2, SRZ ;  /* 0x0000000000027805 */ /* 0x000fe2000001ff00 */
[----:B--2---:R-:W-:-:S04]  /*0240*/  IMAD.WIDE R18, R7, 0x4, R22 ;  /* 0x0000000407127825 */ /* 0x004fc800078e0216 */
[----:B------:R-:W-:Y:S01]  /*0250*/  IMAD.WIDE R22, R15, 0x4, R22 ;  /* 0x000000040f167825 */ /* 0x000fe200078e0216 */
[----:B------:R-:W2:Y:S03]  /*0260*/  @!P0 LDG.E.EL R17, desc[UR4][R18.64] ;  /* 0x0000000412118981 */ /* 0x000ea6000c2e1900 */
[----:B----4-:R-:W-:Y:S01]  /*0270*/  IMAD.WIDE R20, R0, 0x4, R24 ;  /* 0x0000000400147825 */ /* 0x010fe200078e0218 */
[----:B------:R-:W4:Y:S03]  /*0280*/  @!P0 LDG.E.EL R14, desc[UR4][R22.64] ;  /* 0x00000004160e8981 */ /* 0x000f26000c2e1900 */
[C---:B-----5:R-:W-:Y:S01]  /*0290*/  IMAD.WIDE R4, R7.reuse, 0x4, R8 ;  /* 0x0000000407047825 */ /* 0x060fe200078e0208 */
[----:B------:R-:W2:Y:S03]  /*02a0*/  @!P0 LDG.E.64 R2, desc[UR4][R20.64] ;  /* 0x0000000414028981 */ /* 0x000ea6000c1e1b00 */
[----:B0-----:R-:W-:Y:S01]  /*02b0*/  IMAD.WIDE R6, R7, 0x4, R10 ;  /* 0x0000000407067825 */ /* 0x001fe200078e020a */
[----:B------:R-:W5:Y:S03]  /*02c0*/  @!P0 LDG.E.EL R16, desc[UR4][R4.64] ;  /* 0x0000000404108981 */ /* 0x000f66000c2e1900 */
[----:B------:R-:W-:-:S04]  /*02d0*/  IMAD.WIDE R8, R15, 0x4, R8 ;  /* 0x000000040f087825 */ /* 0x000fc800078e0208 */
[----:B------:R-:W-:Y:S01]  /*02e0*/  IMAD.WIDE R24, R15, 0x4, R10 ;  /* 0x000000040f187825 */ /* 0x000fe200078e020a */
[----:B------:R-:W-:Y:S02]  /*02f0*/  MOV R15, RZ ;  /* 0x000000ff000f7202 */ /* 0x000fe40000000f00 */
[----:B------:R-:W-:-:S04]  /*0300*/  CS2R R10, SRZ ;  /* 0x00000000000a7805 */ /* 0x000fc8000001ff00 */
[----:B------:R-:W2:Y:S04]  /*0310*/  @!P0 LDG.E.EL R15, desc[UR4][R8.64] ;  /* 0x00000004080f8981 */ /* 0x000ea8000c2e1900 */
[----:B------:R0:W5:Y:S04]  /*0320*/  @!P0 LDG.E.EL R11, desc[UR4][R6.64] ;  /* 0x00000004060b8981 */ /* 0x000168000c2e1900 */
[----:B------:R-:W2:Y:S01]  /*0330*/  @!P0 LDG.E.EL R10, desc[UR4][R24.64] ;  /* 0x00000004180a8981 */ /* 0x000ea2000c2e1900 */
[----:B0-----:R-:W-:Y:S01]  /*0340*/  HFMA2.MMA R6, -RZ, RZ, 1.625, 0 ;  /* 0x3e800000ff067435 */ /* 0x001fe200000001ff */
[----:B---3--:R-:W-:Y:S01]  /*0350*/  FADD R12, R12, 9.9999997473787516356e-06 ;  /* 0x3727c5ac0c0c7421 */ /* 0x008fe20000000000 */
[----:B------:R-:W-:-:S03]  /*0360*/  FADD R13, R13, 9.9999997473787516356e-06 ;  /* 0x3727c5ac0d0d7421 */ /* 0x000fc60000000000 */
[----:B------:R-:W0:Y:S08]  /*0370*/  MUFU.SQRT R18, R12 ;  /* 0x0000000c00127308 */ /* 0x000e300000002000 */
[----:B------:R-:W1:Y:S01]  /*0380*/  MUFU.SQRT R19, R13 ;  /* 0x0000000d00137308 */ /* 0x000e620000002000 */
[C---:B0-----:R-:W-:Y:S02]  /*0390*/  FSETP.GT.AND P1, PT, R18.reuse, 8.50705917302346158658e+37, PT ;  /* 0x7e8000001200780b */ /* 0x041fe40003f24000 */
[----:B------:R-:W-:-:S02]  /*03a0*/  FSETP.GEU.AND P3, PT, R18, 1.175494350822287508e-38, PT ;  /* 0x008000001200780b */ /* 0x000fc40003f6e000 */
[C---:B-1----:R-:W-:Y:S02]  /*03b0*/  FSETP.GT.AND P2, PT, R19.reuse, 8.50705917302346158658e+37, PT ;  /* 0x7e8000001300780b */ /* 0x042fe40003f44000 */
[----:B------:R-:W-:-:S07]  /*03c0*/  FSETP.GEU.AND P4, PT, R19, 1.175494350822287508e-38, PT ;  /* 0x008000001300780b */ /* 0x000fce0003f8e000 */
[----:B------:R-:W-:-:S04]  /*03d0*/  @P1 FMUL R18, R18, 0.25 ;  /* 0x3e80000012121820 */ /* 0x000fc80000400000 */
[----:B------:R-:W-:Y:S01]  /*03e0*/  @!P3 FMUL R18, R18, 16777216 ;  /* 0x4b8000001212b820 */ /* 0x000fe20000400000 */
[----:B------:R-:W-:-:S04]  /*03f0*/  @P2 FMUL R19, R19, 0.25 ;  /* 0x3e80000013132820 */ /* 0x000fc80000400000 */
[----:B------:R-:W-:Y:S01]  /*0400*/  @!P4 FMUL R19, R19, 16777216 ;  /* 0x4b8000001313c820 */ /* 0x000fe20000400000 */
[----:B------:R-:W0:Y:S01]  /*0410*/  MUFU.RCP R18, R18 ;  /* 0x0000001200127308 */ /* 0x000e220000001000 */
[----:B------:R-:W-:-:S07]  /*0420*/  FSEL R5, R6, 1, P1 ;  /* 0x3f80000006057808 */ /* 0x000fce0000800000 */
[----:B------:R-:W1:Y:S01]  /*0430*/  MUFU.RCP R19, R19 ;  /* 0x0000001300137308 */ /* 0x000e620000001000 */
[----:B------:R-:W-:Y:S01]  /*0440*/  FSEL R6, R6, 1, P2 ;  /* 0x3f80000006067808 */ /* 0x000fe20001000000 */
[----:B------:R-:W-:-:S04]  /*0450*/  @!P3 FMUL R5, R5, 16777216 ;  /* 0x4b8000000505b820 */ /* 0x000fc80000400000 */
[----:B------:R-:W-:Y:S01]  /*0460*/  @!P4 FMUL R6, R6, 16777216 ;  /* 0x4b8000000606c820 */ /* 0x000fe20000400000 */
[----:B0-----:R-:W-:Y:S01]  /*0470*/  FMUL R4, R18, R5 ;  /* 0x0000000512047220 */ /* 0x001fe20000400000 */
[----:B--2---:R-:W-:Y:S01]  /*0480*/  FADD R17, -R17, R2 ;  /* 0x0000000211117221 */ /* 0x004fe20000000100 */
[----:B----4-:R-:W-:Y:S02]  /*0490*/  FADD R14, -R14, R3 ;  /* 0x000000030e0e7221 */ /* 0x010fe40000000100 */
[----:B------:R-:W0:Y:S01]  /*04a0*/  LDC.64 R2, c[0x0][0x210] ;  /* 0x00008400ff027b82 */ /* 0x000e220000000a00 */
[----:B-1----:R-:W-:Y:S01]  /*04b0*/  FMUL R5, R19, R6 ;  /* 0x0000000613057220 */ /* 0x002fe20000400000 */
[----:B------:R-:W-:-:S03]  /*04c0*/  FMUL R4, R17, R4 ;  /* 0x0000000411047220 */ /* 0x000fc60000400000 */
[----:B------:R-:W-:Y:S01]  /*04d0*/  FMUL R5, R14, R5 ;  /* 0x000000050e057220 */ /* 0x000fe20000400000 */
[----:B-----5:R-:W-:-:S03]  /*04e0*/  FFMA R4, R4, R16, R11 ;  /* 0x0000001004047223 */ /* 0x020fc6000000000b */
[----:B------:R-:W-:Y:S02]  /*04f0*/  FFMA R5, R5, R15, R10 ;  /* 0x0000000f05057223 */ /* 0x000fe4000000000a */
[----:B------:R-:W-:-:S03]  /*0500*/  FSETP.GT.AND P1, PT, R4, RZ, PT ;  /* 0x000000ff0400720b */ /* 0x000fc60003f24000 */
[----:B------:R-:W-:Y:S01]  /*0510*/  FSETP.GT.AND P2, PT, R5, RZ, PT ;  /* 0x000000ff0500720b */ /* 0x000fe20003f44000 */
[----:B0-----:R-:W-:-:S09]  /*0520*/  IMAD.WIDE R2, R0, 0x4, R2 ;  /* 0x0000000400027825 */ /* 0x001fd200078e0202 */
[----:B------:R-:W-:-:S03]  /*0530*/  @!P1 FMUL R4, R4, 0.20000000298023223877 ;  /* 0x3e4ccccd04049820 */ /* 0x000fc60000400000 */
[----:B------:R-:W-:Y:S01]  /*0540*/  @!P2 FMUL R5, R5, 0.20000000298023223877 ;  /* 0x3e4ccccd0505a820 */ /* 0x000fe20000400000 */
[----:B------:R-:W-:Y:S06]  /*0550*/  @P0 EXIT ;  /* 0x000000000000094d */ /* 0x000fec0003800000 */
[----:B------:R-:W-:Y:S01]  /*0560*/  STG.E.64 desc[UR4][R2.64], R4 ;  /* 0x0000000402007986 */ /* 0x000fe2000c101b04 */
[----:B------:R-:W-:Y:S05]  /*0570*/  EXIT ;  /* 0x000000000000794d */ /* 0x000fea0003800000 */
.L_x_0:
[----:B------:R-:W-:-:S00]  /*0580*/  BRA `(.L_x_0) ;  /* 0xfffffffc00fc7947 */ /* 0x000fc0000383ffff */
[----:B------:R-:W-:-:S00]  /*0590*/  NOP ;  /* 0x0000000000007918 */ /* 0x000fc00000000000 */
        /* <DEDUP_REMOVED lines=14> */
.L_x_1:


//--------------------- .nv.global.init           --------------------------
	.section	.nv.global.init,"aw",@progbits
.nv.global.init:
	.type		_$_str,@object
	.size		_$_str,(_$_str_$_2 - _$_str)
_$_str:
        /*0000*/ 	.byte	0x5f, 0x5f, 0x43, 0x55, 0x44, 0x41, 0x5f, 0x46, 0x54, 0x5a, 0x00
	.type		_$_str_$_2,@object
	.size		_$_str_$_2,(.L_1 - _$_str_$_2)
_$_str_$_2:
        /*000b*/ 	.byte	0x5f, 0x5f, 0x43, 0x55, 0x44, 0x41, 0x5f, 0x50, 0x52, 0x45, 0x43, 0x5f, 0x53, 0x51, 0x52, 0x54
        /*001b*/ 	.byte	0x00
.L_1:


//--------------------- .nv.constant0.triton_poi_fused__native_batch_norm_legit_no_training_leaky_relu_5 --------------------------
	.section	.nv.constant0.triton_poi_fused__native_batch_norm_legit_no_training_leaky_relu_5,"a",@progbits
	.sectionflags	@""
	.align	4
.nv.constant0.triton_poi_fused__native_batch_norm_legit_no_training_leaky_relu_5:
	.zero		580
